//
// Generated by NVIDIA NVVM Compiler
//
// Compiler Build ID: CL-36424714
// Cuda compilation tools, release 13.0, V13.0.88
// Based on NVVM 20.0.0
//

.version 9.0
.target sm_100
.address_size 64

	// .globl	_Z4gemmPfS_S_i

.visible .entry _Z4gemmPfS_S_i(
	.param .u64 .ptr .align 1 _Z4gemmPfS_S_i_param_0,
	.param .u64 .ptr .align 1 _Z4gemmPfS_S_i_param_1,
	.param .u64 .ptr .align 1 _Z4gemmPfS_S_i_param_2,
	.param .u32 _Z4gemmPfS_S_i_param_3
)
{
	.reg .pred 	%p<10>;
	.reg .b32 	%r<40>;
	.reg .b32 	%f<67>;
	.reg .b64 	%rd<67>;

	ld.param.u64 	%rd14, [_Z4gemmPfS_S_i_param_0];
	ld.param.u64 	%rd15, [_Z4gemmPfS_S_i_param_1];
	ld.param.u32 	%r18, [_Z4gemmPfS_S_i_param_3];
	cvta.to.global.u64 	%rd1, %rd15;
	cvta.to.global.u64 	%rd2, %rd14;
	mov.u32 	%r19, %ctaid.y;
	mov.u32 	%r20, %ntid.y;
	mov.u32 	%r21, %tid.y;
	mad.lo.s32 	%r1, %r19, %r20, %r21;
	mov.u32 	%r22, %ctaid.x;
	mov.u32 	%r23, %ntid.x;
	mov.u32 	%r24, %tid.x;
	mad.lo.s32 	%r2, %r22, %r23, %r24;
	max.s32 	%r25, %r1, %r2;
	setp.ge.s32 	%p1, %r25, %r18;
	@%p1 bra 	$L__BB0_13;
	mul.lo.s32 	%r3, %r18, %r1;
	and.b32  	%r4, %r18, 7;
	setp.lt.u32 	%p2, %r18, 8;
	mov.f32 	%f66, 0f00000000;
	mov.b32 	%r38, 0;
	@%p2 bra 	$L__BB0_4;
	and.b32  	%r38, %r18, 2147483640;
	neg.s32 	%r36, %r38;
	mul.wide.s32 	%rd16, %r18, 4;
	add.s64 	%rd3, %rd1, %rd16;
	shl.b32 	%r7, %r18, 3;
	mul.wide.s32 	%rd17, %r18, 8;
	add.s64 	%rd4, %rd1, %rd17;
	mul.wide.s32 	%rd18, %r18, 12;
	add.s64 	%rd5, %rd1, %rd18;
	mul.wide.s32 	%rd19, %r18, 16;
	add.s64 	%rd6, %rd1, %rd19;
	mul.wide.s32 	%rd20, %r18, 20;
	add.s64 	%rd7, %rd1, %rd20;
	mul.wide.s32 	%rd21, %r18, 24;
	add.s64 	%rd8, %rd1, %rd21;
	mul.wide.s32 	%rd22, %r18, 28;
	add.s64 	%rd9, %rd1, %rd22;
	mul.wide.u32 	%rd23, %r3, 4;
	add.s64 	%rd24, %rd23, %rd2;
	add.s64 	%rd66, %rd24, 16;
	mov.f32 	%f66, 0f00000000;
	mov.u32 	%r35, %r2;
$L__BB0_3:
	.pragma "nounroll";
	mul.wide.s32 	%rd25, %r35, 4;
	add.s64 	%rd26, %rd3, %rd25;
	add.s64 	%rd27, %rd4, %rd25;
	add.s64 	%rd28, %rd5, %rd25;
	add.s64 	%rd29, %rd6, %rd25;
	add.s64 	%rd30, %rd7, %rd25;
	add.s64 	%rd31, %rd8, %rd25;
	add.s64 	%rd32, %rd9, %rd25;
	add.s64 	%rd33, %rd1, %rd25;
	ld.global.f32 	%f16, [%rd66+-16];
	ld.global.f32 	%f17, [%rd33];
	fma.rn.f32 	%f18, %f16, %f17, %f66;
	ld.global.f32 	%f19, [%rd66+-12];
	ld.global.f32 	%f20, [%rd26];
	fma.rn.f32 	%f21, %f19, %f20, %f18;
	ld.global.f32 	%f22, [%rd66+-8];
	ld.global.f32 	%f23, [%rd27];
	fma.rn.f32 	%f24, %f22, %f23, %f21;
	ld.global.f32 	%f25, [%rd66+-4];
	ld.global.f32 	%f26, [%rd28];
	fma.rn.f32 	%f27, %f25, %f26, %f24;
	ld.global.f32 	%f28, [%rd66];
	ld.global.f32 	%f29, [%rd29];
	fma.rn.f32 	%f30, %f28, %f29, %f27;
	ld.global.f32 	%f31, [%rd66+4];
	ld.global.f32 	%f32, [%rd30];
	fma.rn.f32 	%f33, %f31, %f32, %f30;
	ld.global.f32 	%f34, [%rd66+8];
	ld.global.f32 	%f35, [%rd31];
	fma.rn.f32 	%f36, %f34, %f35, %f33;
	ld.global.f32 	%f37, [%rd66+12];
	ld.global.f32 	%f38, [%rd32];
	fma.rn.f32 	%f66, %f37, %f38, %f36;
	add.s32 	%r36, %r36, 8;
	add.s32 	%r35, %r35, %r7;
	add.s64 	%rd66, %rd66, 32;
	setp.ne.s32 	%p3, %r36, 0;
	@%p3 bra 	$L__BB0_3;
$L__BB0_4:
	setp.eq.s32 	%p4, %r4, 0;
	@%p4 bra 	$L__BB0_12;
	and.b32  	%r13, %r18, 3;
	setp.lt.u32 	%p5, %r4, 4;
	@%p5 bra 	$L__BB0_7;
	add.s32 	%r27, %r38, %r3;
	mul.wide.u32 	%rd34, %r27, 4;
	add.s64 	%rd35, %rd2, %rd34;
	ld.global.f32 	%f40, [%rd35];
	mad.lo.s32 	%r28, %r38, %r18, %r2;
	mul.wide.s32 	%rd36, %r28, 4;
	add.s64 	%rd37, %rd1, %rd36;
	ld.global.f32 	%f41, [%rd37];
	fma.rn.f32 	%f42, %f40, %f41, %f66;
	cvt.u64.u32 	%rd38, %r3;
	cvt.u64.u32 	%rd39, %r38;
	add.s64 	%rd40, %rd39, %rd38;
	shl.b64 	%rd41, %rd40, 2;
	add.s64 	%rd42, %rd2, %rd41;
	ld.global.f32 	%f43, [%rd42+4];
	mul.wide.s32 	%rd43, %r18, 4;
	add.s64 	%rd44, %rd37, %rd43;
	ld.global.f32 	%f44, [%rd44];
	fma.rn.f32 	%f45, %f43, %f44, %f42;
	ld.global.f32 	%f46, [%rd42+8];
	add.s64 	%rd45, %rd44, %rd43;
	ld.global.f32 	%f47, [%rd45];
	fma.rn.f32 	%f48, %f46, %f47, %f45;
	ld.global.f32 	%f49, [%rd42+12];
	add.s64 	%rd46, %rd45, %rd43;
	ld.global.f32 	%f50, [%rd46];
	fma.rn.f32 	%f66, %f49, %f50, %f48;
	add.s32 	%r38, %r38, 4;
$L__BB0_7:
	setp.eq.s32 	%p6, %r13, 0;
	@%p6 bra 	$L__BB0_12;
	setp.eq.s32 	%p7, %r13, 1;
	@%p7 bra 	$L__BB0_10;
	add.s32 	%r29, %r38, %r3;
	mul.wide.u32 	%rd47, %r29, 4;
	add.s64 	%rd48, %rd2, %rd47;
	ld.global.f32 	%f52, [%rd48];
	mad.lo.s32 	%r30, %r38, %r18, %r2;
	mul.wide.s32 	%rd49, %r30, 4;
	add.s64 	%rd50, %rd1, %rd49;
	ld.global.f32 	%f53, [%rd50];
	fma.rn.f32 	%f54, %f52, %f53, %f66;
	cvt.u64.u32 	%rd51, %r3;
	cvt.u64.u32 	%rd52, %r38;
	add.s64 	%rd53, %rd52, %rd51;
	shl.b64 	%rd54, %rd53, 2;
	add.s64 	%rd55, %rd2, %rd54;
	ld.global.f32 	%f55, [%rd55+4];
	mul.wide.s32 	%rd56, %r18, 4;
	add.s64 	%rd57, %rd50, %rd56;
	ld.global.f32 	%f56, [%rd57];
	fma.rn.f32 	%f66, %f55, %f56, %f54;
	add.s32 	%r38, %r38, 2;
$L__BB0_10:
	and.b32  	%r31, %r18, 1;
	setp.eq.b32 	%p8, %r31, 1;
	not.pred 	%p9, %p8;
	@%p9 bra 	$L__BB0_12;
	add.s32 	%r32, %r38, %r3;
	mul.wide.u32 	%rd58, %r32, 4;
	add.s64 	%rd59, %rd2, %rd58;
	ld.global.f32 	%f57, [%rd59];
	mad.lo.s32 	%r33, %r38, %r18, %r2;
	mul.wide.s32 	%rd60, %r33, 4;
	add.s64 	%rd61, %rd1, %rd60;
	ld.global.f32 	%f58, [%rd61];
	fma.rn.f32 	%f66, %f57, %f58, %f66;
$L__BB0_12:
	ld.param.u64 	%rd65, [_Z4gemmPfS_S_i_param_2];
	add.s32 	%r34, %r3, %r2;
	cvta.to.global.u64 	%rd62, %rd65;
	mul.wide.s32 	%rd63, %r34, 4;
	add.s64 	%rd64, %rd62, %rd63;
	st.global.f32 	[%rd64], %f66;
$L__BB0_13:
	ret;

}


// ===== COMPILED SASS (sm_100) =====

	.target	sm_100

	.elftype	@"ET_EXEC"


//--------------------- .note.nv.tkinfo           --------------------------
	.section	.note.nv.tkinfo,"",@"SHT_NOTE"
	.sectionflags	@"SHF_NOTE_NV_TKINFO"
	.tkinfo
        /*0018*/ 	.word	0x00000002
        /*0030*/ 	.string	""
        /*0030*/ 	.string	"ptxas"
        /*0030*/ 	.string	"Cuda compilation tools, release 13.0, V13.0.88"
        /*0030*/ 	.string	"Build cuda_13.0.r13.0/compiler.36424714_0"
        /*0030*/ 	.string	"-arch sm_100 -m 64 "



//--------------------- .note.nv.cuinfo           --------------------------
	.section	.note.nv.cuinfo,"",@"SHT_NOTE"
	.sectionflags	@"SHF_NOTE_NV_CUINFO"
        /*0018*/ 	.short	0x0002
        /*001a*/ 	.short	0x0064
        /*001c*/ 	.short	0x0082
	.zero		2


//--------------------- .nv.info                  --------------------------
	.section	.nv.info,"",@"SHT_CUDA_INFO"
	.align	4


	//----- nvinfo : EIATTR_REGCOUNT
	.align		4
        /*0000*/ 	.byte	0x04, 0x2f
        /*0002*/ 	.short	(.L_1 - .L_0)
	.align		4
.L_0:
        /*0004*/ 	.word	index@(_Z4gemmPfS_S_i)
        /*0008*/ 	.word	0x0000001e


	//----- nvinfo : EIATTR_FRAME_SIZE
	.align		4
.L_1:
        /*000c*/ 	.byte	0x04, 0x11
        /*000e*/ 	.short	(.L_3 - .L_2)
	.align		4
.L_2:
        /*0010*/ 	.word	index@(_Z4gemmPfS_S_i)
        /*0014*/ 	.word	0x00000000


	//----- nvinfo : EIATTR_MIN_STACK_SIZE
	.align		4
.L_3:
        /*0018*/ 	.byte	0x04, 0x12
        /*001a*/ 	.short	(.L_5 - .L_4)
	.align		4
.L_4:
        /*001c*/ 	.word	index@(_Z4gemmPfS_S_i)
        /*0020*/ 	.word	0x00000000
.L_5:


//--------------------- .nv.compat                --------------------------
	.section	.nv.compat,"",@"SHT_CUDA_COMPAT_INFO"
	.align	4
        /*0000*/ 	.byte	0x02, 0x09, 0x00, 0x00, 0x02, 0x02, 0x01, 0x00, 0x02, 0x05, 0x05, 0x00, 0x03, 0x07, 0x01, 0x01
        /*0010*/ 	.byte	0x02, 0x03, 0x00, 0x00, 0x02, 0x06, 0x01, 0x00, 0x04, 0x0b, 0x08, 0x00, 0x09, 0x00, 0x00, 0x00
        /*0020*/ 	.byte	0x00, 0x00, 0x00, 0x00


//--------------------- .nv.info._Z4gemmPfS_S_i   --------------------------
	.section	.nv.info._Z4gemmPfS_S_i,"",@"SHT_CUDA_INFO"
	.sectionflags	@""
	.align	4


	//----- nvinfo : EIATTR_CUDA_API_VERSION
	.align		4
        /*0000*/ 	.byte	0x04, 0x37
        /*0002*/ 	.short	(.L_7 - .L_6)
.L_6:
        /*0004*/ 	.word	0x00000082


	//----- nvinfo : EIATTR_KPARAM_INFO
	.align		4
.L_7:
        /*0008*/ 	.byte	0x04, 0x17
        /*000a*/ 	.short	(.L_9 - .L_8)
.L_8:
        /*000c*/ 	.word	0x00000000
        /*0010*/ 	.short	0x0003
        /*0012*/ 	.short	0x0018
        /*0014*/ 	.byte	0x00, 0xf0, 0x11, 0x00


	//----- nvinfo : EIATTR_KPARAM_INFO
	.align		4
.L_9:
        /*0018*/ 	.byte	0x04, 0x17
        /*001a*/ 	.short	(.L_11 - .L_10)
.L_10:
        /*001c*/ 	.word	0x00000000
        /*0020*/ 	.short	0x0002
        /*0022*/ 	.short	0x0010
        /*0024*/ 	.byte	0x00, 0xf5, 0x21, 0x00


	//----- nvinfo : EIATTR_KPARAM_INFO
	.align		4
.L_11:
        /*0028*/ 	.byte	0x04, 0x17
        /*002a*/ 	.short	(.L_13 - .L_12)
.L_12:
        /*002c*/ 	.word	0x00000000
        /*0030*/ 	.short	0x0001
        /*0032*/ 	.short	0x0008
        /*0034*/ 	.byte	0x00, 0xf5, 0x21, 0x00


	//----- nvinfo : EIATTR_KPARAM_INFO
	.align		4
.L_13:
        /*0038*/ 	.byte	0x04, 0x17
        /*003a*/ 	.short	(.L_15 - .L_14)
.L_14:
        /*003c*/ 	.word	0x00000000
        /*0040*/ 	.short	0x0000
        /*0042*/ 	.short	0x0000
        /*0044*/ 	.byte	0x00, 0xf5, 0x21, 0x00


	//----- nvinfo : EIATTR_SPARSE_MMA_MASK
	.align		4
.L_15:
        /*0048*/ 	.byte	0x03, 0x50
        /*004a*/ 	.short	0x0000


	//----- nvinfo : EIATTR_MAXREG_COUNT
	.align		4
        /*004c*/ 	.byte	0x03, 0x1b
        /*004e*/ 	.short	0x00ff


	//----- nvinfo : EIATTR_MERCURY_ISA_VERSION
	.align		4
        /*0050*/ 	.byte	0x03, 0x5f
        /*0052*/ 	.short	0x0101


	//----- nvinfo : EIATTR_VRC_CTA_INIT_COUNT
	.align		4
        /*0054*/ 	.byte	0x02, 0x4a
	.zero		1
	.zero		1


	//----- nvinfo : EIATTR_EXIT_INSTR_OFFSETS
	.align		4
        /*0058*/ 	.byte	0x04, 0x1c
        /*005a*/ 	.short	(.L_17 - .L_16)


	//   ....[0]....
.L_16:
        /*005c*/ 	.word	0x000000c0


	//   ....[1]....
        /*0060*/ 	.word	0x00000a90


	//----- nvinfo : EIATTR_CBANK_PARAM_SIZE
	.align		4
.L_17:
        /*0064*/ 	.byte	0x03, 0x19
        /*0066*/ 	.short	0x001c


	//----- nvinfo : EIATTR_PARAM_CBANK
	.align		4
        /*0068*/ 	.byte	0x04, 0x0a
        /*006a*/ 	.short	(.L_19 - .L_18)
	.align		4
.L_18:
        /*006c*/ 	.word	index@(.nv.constant0._Z4gemmPfS_S_i)
        /*0070*/ 	.short	0x0380
        /*0072*/ 	.short	0x001c


	//----- nvinfo : EIATTR_SW_WAR
	.align		4
.L_19:
        /*0074*/ 	.byte	0x04, 0x36
        /*0076*/ 	.short	(.L_21 - .L_20)
.L_20:
        /*0078*/ 	.word	0x00000008
.L_21:


//--------------------- .nv.callgraph             --------------------------
	.section	.nv.callgraph,"",@"SHT_CUDA_CALLGRAPH"
	.align	4
	.sectionentsize	8
	.align		4
        /*0000*/ 	.word	0x00000000
	.align		4
        /*0004*/ 	.word	0xffffffff
	.align		4
        /*0008*/ 	.word	0x00000000
	.align		4
        /*000c*/ 	.word	0xfffffffe
	.align		4
        /*0010*/ 	.word	0x00000000
	.align		4
        /*0014*/ 	.word	0xfffffffd
	.align		4
        /*0018*/ 	.word	0x00000000
	.align		4
        /*001c*/ 	.word	0xfffffffc


//--------------------- .text._Z4gemmPfS_S_i      --------------------------
	.section	.text._Z4gemmPfS_S_i,"ax",@progbits
	.align	128
        .global         _Z4gemmPfS_S_i
        .type           _Z4gemmPfS_S_i,@function
        .size           _Z4gemmPfS_S_i,(.L_x_5 - _Z4gemmPfS_S_i)
        .other          _Z4gemmPfS_S_i,@"STO_CUDA_ENTRY STV_DEFAULT"
_Z4gemmPfS_S_i:
.text._Z4gemmPfS_S_i:
[----:B------:R-:W-:Y:S01]  /*0000*/  LDC R1, c[0x0][0x37c] ;  /* 0x0000df00ff017b82 */ /* 0x000fe20000000800 */
[----:B------:R-:W0:Y:S07]  /*0010*/  S2R R0, SR_TID.Y ;  /* 0x0000000000007919 */ /* 0x000e2e0000002200 */
[----:B------:R-:W0:Y:S01]  /*0020*/  S2UR UR4, SR_CTAID.Y ;  /* 0x00000000000479c3 */ /* 0x000e220000002600 */
[----:B------:R-:W1:Y:S01]  /*0030*/  LDCU UR20, c[0x0][0x398] ;  /* 0x00007300ff1477ac */ /* 0x000e620008000800 */
[----:B------:R-:W2:Y:S06]  /*0040*/  S2R R3, SR_TID.X ;  /* 0x0000000000037919 */ /* 0x000eac0000002100 */
[----:B------:R-:W0:Y:S08]  /*0050*/  LDC R13, c[0x0][0x364] ;  /* 0x0000d900ff0d7b82 */ /* 0x000e300000000800 */
[----:B------:R-:W2:Y:S08]  /*0060*/  S2UR UR5, SR_CTAID.X ;  /* 0x00000000000579c3 */ /* 0x000eb00000002500 */
[----:B------:R-:W2:Y:S01]  /*0070*/  LDC R2, c[0x0][0x360] ;  /* 0x0000d800ff027b82 */ /* 0x000ea20000000800 */
[----:B0-----:R-:W-:-:S02]  /*0080*/  IMAD R13, R13, UR4, R0 ;  /* 0x000000040d0d7c24 */ /* 0x001fc4000f8e0200 */
[----:B--2---:R-:W-:-:S05]  /*0090*/  IMAD R0, R2, UR5, R3 ;  /* 0x0000000502007c24 */ /* 0x004fca000f8e0203 */
[----:B------:R-:W-:-:S04]  /*00a0*/  VIMNMX R2, PT, PT, R13, R0, !PT ;  /* 0x000000000d027248 */ /* 0x000fc80007fe0100 */
[----:B-1----:R-:W-:-:S13]  /*00b0*/  ISETP.GE.AND P0, PT, R2, UR20, PT ;  /* 0x0000001402007c0c */ /* 0x002fda000bf06270 */
[----:B------:R-:W-:Y:S05]  /*00c0*/  @P0 EXIT ;  /* 0x000000000000094d */ /* 0x000fea0003800000 */
[----:B------:R-:W-:Y:S01]  /*00d0*/  UISETP.GE.U32.AND UP0, UPT, UR20, 0x8, UPT ;  /* 0x000000081400788c */ /* 0x000fe2000bf06070 */
[----:B------:R-:W-:Y:S02]  /*00e0*/  HFMA2 R12, -RZ, RZ, 0, 0 ;  /* 0x00000000ff0c7431 */ /* 0x000fe400000001ff */
[----:B------:R-:W-:Y:S01]  /*00f0*/  IMAD R13, R13, UR20, RZ ;  /* 0x000000140d0d7c24 */ /* 0x000fe2000f8e02ff */
[----:B------:R-:W-:Y:S01]  /*0100*/  UMOV UR4, URZ ;  /* 0x000000ff00047c82 */ /* 0x000fe20008000000 */
[----:B------:R-:W0:Y:S04]  /*0110*/  LDCU.64 UR18, c[0x0][0x358] ;  /* 0x00006b00ff1277ac */ /* 0x000e280008000a00 */
[----:B------:R-:W-:Y:S05]  /*0120*/  BRA.U !UP0, `(.L_x_0) ;  /* 0x0000000508047547 */ /* 0x000fea000b800000 */
[----:B------:R-:W1:Y:S01]  /*0130*/  LDCU.128 UR24, c[0x0][0x380] ;  /* 0x00007000ff1877ac */ /* 0x000e620008000c00 */
[----:B------:R-:W-:Y:S02]  /*0140*/  MOV R12, RZ ;  /* 0x000000ff000c7202 */ /* 0x000fe40000000f00 */
[----:B------:R-:W-:Y:S01]  /*0150*/  MOV R14, R0 ;  /* 0x00000000000e7202 */ /* 0x000fe20000000f00 */
[----:B------:R-:W-:-:S04]  /*0160*/  ULOP3.LUT UR4, UR20, 0x7ffffff8, URZ, 0xc0, !UPT ;  /* 0x7ffffff814047892 */ /* 0x000fc8000f8ec0ff */
[----:B------:R-:W-:Y:S01]  /*0170*/  UIADD3 UR5, UPT, UPT, -UR4, URZ, URZ ;  /* 0x000000ff04057290 */ /* 0x000fe2000fffe1ff */
[----:B-1----:R-:W-:Y:S01]  /*0180*/  MOV R2, UR24 ;  /* 0x0000001800027c02 */ /* 0x002fe20008000f00 */
[----:B------:R-:W-:Y:S01]  /*0190*/  UIMAD.WIDE UR6, UR20, 0x8, UR26 ;  /* 0x00000008140678a5 */ /* 0x000fe2000f8e021a */
[----:B------:R-:W-:Y:S01]  /*01a0*/  MOV R3, UR25 ;  /* 0x0000001900037c02 */ /* 0x000fe20008000f00 */
[----:B------:R-:W-:Y:S02]  /*01b0*/  UIMAD.WIDE UR8, UR20, 0xc, UR26 ;  /* 0x0000000c140878a5 */ /* 0x000fe4000f8e021a */
[----:B------:R-:W-:Y:S01]  /*01c0*/  UIMAD.WIDE UR10, UR20, 0x10, UR26 ;  /* 0x00000010140a78a5 */ /* 0x000fe2000f8e021a */
[----:B------:R-:W-:Y:S01]  /*01d0*/  IMAD.WIDE.U32 R2, R13, 0x4, R2 ;  /* 0x000000040d027825 */ /* 0x000fe200078e0002 */
[----:B------:R-:W-:Y:S02]  /*01e0*/  UIMAD.WIDE UR12, UR20, 0x14, UR26 ;  /* 0x00000014140c78a5 */ /* 0x000fe4000f8e021a */
[----:B------:R-:W-:Y:S01]  /*01f0*/  UIMAD.WIDE UR14, UR20, 0x18, UR26 ;  /* 0x00000018140e78a5 */ /* 0x000fe2000f8e021a */
[----:B------:R-:W-:Y:S01]  /*0200*/  IADD3 R2, P0, PT, R2, 0x10, RZ ;  /* 0x0000001002027810 */ /* 0x000fe20007f1e0ff */
[----:B------:R-:W-:-:S03]  /*0210*/  UIMAD.WIDE UR16, UR20, 0x1c, UR26 ;  /* 0x0000001c141078a5 */ /* 0x000fc6000f8e021a */
[----:B------:R-:W-:-:S09]  /*0220*/  IADD3.X R3, PT, PT, RZ, R3, RZ, P0, !PT ;  /* 0x00000003ff037210 */ /* 0x000fd200007fe4ff */
.L_x_1:
[----:B------:R-:W-:Y:S01]  /*0230*/  UIMAD.WIDE UR22, UR20, 0x4, UR26 ;  /* 0x00000004141678a5 */ /* 0x000fe2000f8e021a */
[----:B------:R-:W-:Y:S02]  /*0240*/  IMAD.MOV.U32 R23, RZ, RZ, 0x4 ;  /* 0x00000004ff177424 */ /* 0x000fe400078e00ff */
[----:B------:R-:W-:Y:S01]  /*0250*/  HFMA2 R11, -RZ, RZ, 0, 2.384185791015625e-07 ;  /* 0x00000004ff0b7431 */ /* 0x000fe200000001ff */
[----:B------:R-:W-:Y:S01]  /*0260*/  MOV R25, 0x4 ;  /* 0x0000000400197802 */ /* 0x000fe20000000f00 */
[----:B0-----:R-:W2:Y:S01]  /*0270*/  LDG.E R21, desc[UR18][R2.64+-0x10] ;  /* 0xfffff01202157981 */ /* 0x001ea2000c1e1900 */
[C---:B------:R-:W-:Y:S01]  /*0280*/  IMAD.WIDE R22, R14.reuse, R23, UR26 ;  /* 0x0000001a0e167e25 */ /* 0x040fe2000f8e0217 */
[----:B------:R-:W-:Y:S02]  /*0290*/  MOV R8, UR22 ;  /* 0x0000001600087c02 */ /* 0x000fe40008000f00 */
[----:B------:R-:W-:Y:S01]  /*02a0*/  MOV R9, UR23 ;  /* 0x0000001700097c02 */ /* 0x000fe20008000f00 */
[----:B------:R-:W3:Y:S02]  /*02b0*/  LDG.E R19, desc[UR18][R2.64+-0xc] ;  /* 0xfffff41202137981 */ /* 0x000ee4000c1e1900 */
[----:B------:R-:W-:-:S02]  /*02c0*/  IMAD.WIDE R8, R14, 0x4, R8 ;  /* 0x000000040e087825 */ /* 0x000fc400078e0208 */
[----:B------:R-:W2:Y:S01]  /*02d0*/  LDG.E R22, desc[UR18][R22.64] ;  /* 0x0000001216167981 */ /* 0x000ea2000c1e1900 */
[----:B------:R-:W-:Y:S01]  /*02e0*/  MOV R5, 0x4 ;  /* 0x0000000400057802 */ /* 0x000fe20000000f00 */
[C---:B------:R-:W-:Y:S02]  /*02f0*/  IMAD.WIDE R24, R14.reuse, R25, UR6 ;  /* 0x000000060e187e25 */ /* 0x040fe4000f8e0219 */
[----:B------:R0:W3:Y:S02]  /*0300*/  LDG.E R20, desc[UR18][R8.64] ;  /* 0x0000001208147981 */ /* 0x0000e4000c1e1900 */
[----:B------:R-:W-:Y:S02]  /*0310*/  IMAD.WIDE R10, R14, R11, UR8 ;  /* 0x000000080e0a7e25 */ /* 0x000fe4000f8e020b */
[----:B------:R-:W4:Y:S04]  /*0320*/  LDG.E R18, desc[UR18][R24.64] ;  /* 0x0000001218127981 */ /* 0x000f28000c1e1900 */
[----:B------:R-:W4:Y:S01]  /*0330*/  LDG.E R17, desc[UR18][R2.64+-0x8] ;  /* 0xfffff81202117981 */ /* 0x000f22000c1e1900 */
[----:B0-----:R-:W-:-:S02]  /*0340*/  HFMA2 R9, -RZ, RZ, 0, 2.384185791015625e-07 ;  /* 0x00000004ff097431 */ /* 0x001fc400000001ff */
[----:B------:R-:W-:Y:S01]  /*0350*/  IMAD.MOV.U32 R7, RZ, RZ, 0x4 ;  /* 0x00000004ff077424 */ /* 0x000fe200078e00ff */
[----:B------:R0:W5:Y:S01]  /*0360*/  LDG.E R16, desc[UR18][R10.64] ;  /* 0x000000120a107981 */ /* 0x000162000c1e1900 */
[----:B------:R-:W-:-:S03]  /*0370*/  IMAD.WIDE R4, R14, R5, UR10 ;  /* 0x0000000a0e047e25 */ /* 0x000fc6000f8e0205 */
[----:B------:R-:W5:Y:S01]  /*0380*/  LDG.E R15, desc[UR18][R2.64+-0x4] ;  /* 0xfffffc12020f7981 */ /* 0x000f62000c1e1900 */
[C---:B------:R-:W-:Y:S01]  /*0390*/  IMAD.WIDE R6, R14.reuse, R7, UR12 ;  /* 0x0000000c0e067e25 */ /* 0x040fe2000f8e0207 */
[----:B------:R-:W-:Y:S02]  /*03a0*/  MOV R27, 0x4 ;  /* 0x00000004001b7802 */ /* 0x000fe40000000f00 */
[----:B------:R1:W5:Y:S01]  /*03b0*/  LDG.E R4, desc[UR18][R4.64] ;  /* 0x0000001204047981 */ /* 0x000362000c1e1900 */
[----:B------:R-:W-:-:S03]  /*03c0*/  IMAD.WIDE R8, R14, R9, UR14 ;  /* 0x0000000e0e087e25 */ /* 0x000fc6000f8e0209 */
[----:B------:R-:W5:Y:S01]  /*03d0*/  LDG.E R23, desc[UR18][R2.64] ;  /* 0x0000001202177981 */ /* 0x000f62000c1e1900 */
[----:B0-----:R-:W-:-:S03]  /*03e0*/  IMAD.WIDE R10, R14, R27, UR16 ;  /* 0x000000100e0a7e25 */ /* 0x001fc6000f8e021b */
[----:B------:R-:W5:Y:S04]  /*03f0*/  LDG.E R7, desc[UR18][R6.64] ;  /* 0x0000001206077981 */ /* 0x000f68000c1e1900 */
[----:B------:R-:W5:Y:S04]  /*0400*/  LDG.E R24, desc[UR18][R2.64+0x4] ;  /* 0x0000041202187981 */ /* 0x000f68000c1e1900 */
[----:B------:R-:W5:Y:S04]  /*0410*/  LDG.E R8, desc[UR18][R8.64] ;  /* 0x0000001208087981 */ /* 0x000f68000c1e1900 */
[----:B------:R-:W5:Y:S04]  /*0420*/  LDG.E R25, desc[UR18][R2.64+0x8] ;  /* 0x0000081202197981 */ /* 0x000f68000c1e1900 */
[----:B------:R-:W5:Y:S04]  /*0430*/  LDG.E R10, desc[UR18][R10.64] ;  /* 0x000000120a0a7981 */ /* 0x000f68000c1e1900 */
[----:B------:R0:W5:Y:S01]  /*0440*/  LDG.E R27, desc[UR18][R2.64+0xc] ;  /* 0x00000c12021b7981 */ /* 0x000162000c1e1900 */
[----:B------:R-:W-:-:S04]  /*0450*/  UIADD3 UR5, UPT, UPT, UR5, 0x8, URZ ;  /* 0x0000000805057890 */ /* 0x000fc8000fffe0ff */
[----:B------:R-:W-:Y:S01]  /*0460*/  UISETP.NE.AND UP0, UPT, UR5, URZ, UPT ;  /* 0x000000ff0500728c */ /* 0x000fe2000bf05270 */
[----:B-1----:R-:W-:Y:S02]  /*0470*/  MOV R5, UR20 ;  /* 0x0000001400057c02 */ /* 0x002fe40008000f00 */
[----:B0-----:R-:W-:Y:S02]  /*0480*/  IADD3 R2, P0, PT, R2, 0x20, RZ ;  /* 0x0000002002027810 */ /* 0x001fe40007f1e0ff */
[----:B------:R-:W-:Y:S02]  /*0490*/  LEA R14, R5, R14, 0x3 ;  /* 0x0000000e050e7211 */ /* 0x000fe400078e18ff */
[----:B------:R-:W-:Y:S01]  /*04a0*/  IADD3.X R3, PT, PT, RZ, R3, RZ, P0, !PT ;  /* 0x00000003ff037210 */ /* 0x000fe200007fe4ff */
[----:B--2---:R-:W-:-:S04]  /*04b0*/  FFMA R22, R21, R22, R12 ;  /* 0x0000001615167223 */ /* 0x004fc8000000000c */
[----:B---3--:R-:W-:-:S04]  /*04c0*/  FFMA R20, R19, R20, R22 ;  /* 0x0000001413147223 */ /* 0x008fc80000000016 */
[----:B----4-:R-:W-:-:S04]  /*04d0*/  FFMA R18, R17, R18, R20 ;  /* 0x0000001211127223 */ /* 0x010fc80000000014 */
[----:B-----5:R-:W-:-:S04]  /*04e0*/  FFMA R16, R15, R16, R18 ;  /* 0x000000100f107223 */ /* 0x020fc80000000012 */
[----:B------:R-:W-:-:S04]  /*04f0*/  FFMA R23, R23, R4, R16 ;  /* 0x0000000417177223 */ /* 0x000fc80000000010 */
[----:B------:R-:W-:-:S04]  /*0500*/  FFMA R24, R24, R7, R23 ;  /* 0x0000000718187223 */ /* 0x000fc80000000017 */
[----:B------:R-:W-:-:S04]  /*0510*/  FFMA R8, R25, R8, R24 ;  /* 0x0000000819087223 */ /* 0x000fc80000000018 */
[----:B------:R-:W-:Y:S01]  /*0520*/  FFMA R12, R27, R10, R8 ;  /* 0x0000000a1b0c7223 */ /* 0x000fe20000000008 */
[----:B------:R-:W-:Y:S06]  /*0530*/  BRA.U UP0, `(.L_x_1) ;  /* 0xfffffffd003c7547 */ /* 0x000fec000b83ffff */
.L_x_0:
[----:B------:R-:W-:-:S04]  /*0540*/  ULOP3.LUT UR6, UR20, 0x7, URZ, 0xc0, !UPT ;  /* 0x0000000714067892 */ /* 0x000fc8000f8ec0ff */
[----:B------:R-:W-:-:S09]  /*0550*/  UISETP.NE.AND UP0, UPT, UR6, URZ, UPT ;  /* 0x000000ff0600728c */ /* 0x000fd2000bf05270 */
[----:B------:R-:W-:Y:S05]  /*0560*/  BRA.U !UP0, `(.L_x_2) ;  /* 0x0000000508387547 */ /* 0x000fea000b800000 */
[----:B------:R-:W-:Y:S02]  /*0570*/  UISETP.GE.U32.AND UP0, UPT, UR6, 0x4, UPT ;  /* 0x000000040600788c */ /* 0x000fe4000bf06070 */
[----:B------:R-:W-:-:S04]  /*0580*/  ULOP3.LUT UR5, UR20, 0x3, URZ, 0xc0, !UPT ;  /* 0x0000000314057892 */ /* 0x000fc8000f8ec0ff */
[----:B------:R-:W-:-:S03]  /*0590*/  UISETP.NE.AND UP1, UPT, UR5, URZ, UPT ;  /* 0x000000ff0500728c */ /* 0x000fc6000bf25270 */
[----:B------:R-:W-:Y:S08]  /*05a0*/  BRA.U !UP0, `(.L_x_3) ;  /* 0x00000001087c7547 */ /* 0x000ff0000b800000 */
[----:B------:R-:W1:Y:S01]  /*05b0*/  LDC.64 R6, c[0x0][0x388] ;  /* 0x0000e200ff067b82 */ /* 0x000e620000000a00 */
[----:B------:R-:W2:Y:S01]  /*05c0*/  LDCU.64 UR6, c[0x0][0x380] ;  /* 0x00007000ff0677ac */ /* 0x000ea20008000a00 */
[----:B------:R-:W-:Y:S01]  /*05d0*/  IMAD.U32 R9, RZ, RZ, UR4 ;  /* 0x00000004ff097e24 */ /* 0x000fe2000f8e00ff */
[C---:B------:R-:W-:Y:S02]  /*05e0*/  IADD3 R3, PT, PT, R13.reuse, UR4, RZ ;  /* 0x000000040d037c10 */ /* 0x040fe4000fffe0ff */
[----:B------:R-:W-:Y:S01]  /*05f0*/  IADD3 R10, P0, PT, R13, UR4, RZ ;  /* 0x000000040d0a7c10 */ /* 0x000fe2000ff1e0ff */
[----:B------:R-:W-:Y:S01]  /*0600*/  IMAD R9, R9, UR20, R0 ;  /* 0x0000001409097c24 */ /* 0x000fe2000f8e0200 */
[----:B------:R-:W-:Y:S01]  /*0610*/  MOV R11, UR20 ;  /* 0x00000014000b7c02 */ /* 0x000fe20008000f00 */
[----:B------:R-:W3:Y:S01]  /*0620*/  LDC.64 R4, c[0x0][0x380] ;  /* 0x0000e000ff047b82 */ /* 0x000ee20000000a00 */
[----:B------:R-:W-:Y:S01]  /*0630*/  MOV R15, UR20 ;  /* 0x00000014000f7c02 */ /* 0x000fe20008000f00 */
[----:B-1----:R-:W-:Y:S01]  /*0640*/  IMAD.WIDE R6, R9, 0x4, R6 ;  /* 0x0000000409067825 */ /* 0x002fe200078e0206 */
[----:B------:R-:W-:-:S05]  /*0650*/  MOV R9, UR20 ;  /* 0x0000001400097c02 */ /* 0x000fca0008000f00 */
[----:B------:R-:W-:Y:S02]  /*0660*/  IMAD.WIDE R8, R9, 0x4, R6 ;  /* 0x0000000409087825 */ /* 0x000fe400078e0206 */
[----:B0-----:R-:W4:Y:S02]  /*0670*/  LDG.E R6, desc[UR18][R6.64] ;  /* 0x0000001206067981 */ /* 0x001f24000c1e1900 */
[----:B---3--:R-:W-:Y:S01]  /*0680*/  IMAD.WIDE.U32 R4, R3, 0x4, R4 ;  /* 0x0000000403047825 */ /* 0x008fe200078e0004 */
[----:B------:R-:W-:Y:S01]  /*0690*/  IADD3.X R3, PT, PT, RZ, RZ, RZ, P0, !PT ;  /* 0x000000ffff037210 */ /* 0x000fe200007fe4ff */
[----:B------:R-:W3:Y:S01]  /*06a0*/  LDG.E R17, desc[UR18][R8.64] ;  /* 0x0000001208117981 */ /* 0x000ee2000c1e1900 */
[----:B--2---:R-:W-:-:S03]  /*06b0*/  LEA R2, P0, R10, UR6, 0x2 ;  /* 0x000000060a027c11 */ /* 0x004fc6000f8010ff */
[----:B------:R-:W4:Y:S01]  /*06c0*/  LDG.E R5, desc[UR18][R4.64] ;  /* 0x0000001204057981 */ /* 0x000f22000c1e1900 */
[----:B------:R-:W-:Y:S01]  /*06d0*/  LEA.HI.X R3, R10, UR7, R3, 0x2, P0 ;  /* 0x000000070a037c11 */ /* 0x000fe200080f1403 */
[----:B------:R-:W-:-:S04]  /*06e0*/  IMAD.WIDE R10, R11, 0x4, R8 ;  /* 0x000000040b0a7825 */ /* 0x000fc800078e0208 */
[----:B------:R-:W3:Y:S01]  /*06f0*/  LDG.E R16, desc[UR18][R2.64+0x4] ;  /* 0x0000041202107981 */ /* 0x000ee2000c1e1900 */
[----:B------:R-:W-:-:S03]  /*0700*/  IMAD.WIDE R14, R15, 0x4, R10 ;  /* 0x000000040f0e7825 */ /* 0x000fc600078e020a */
[----:B------:R-:W2:Y:S04]  /*0710*/  LDG.E R19, desc[UR18][R10.64] ;  /* 0x000000120a137981 */ /* 0x000ea8000c1e1900 */
[----:B------:R-:W2:Y:S04]  /*0720*/  LDG.E R18, desc[UR18][R2.64+0x8] ;  /* 0x0000081202127981 */ /* 0x000ea8000c1e1900 */
[----:B------:R-:W5:Y:S04]  /*0730*/  LDG.E R20, desc[UR18][R2.64+0xc] ;  /* 0x00000c1202147981 */ /* 0x000f68000c1e1900 */
[----:B------:R-:W5:Y:S01]  /*0740*/  LDG.E R14, desc[UR18][R14.64] ;  /* 0x000000120e0e7981 */ /* 0x000f62000c1e1900 */
[----:B------:R-:W-:Y:S01]  /*0750*/  UIADD3 UR4, UPT, UPT, UR4, 0x4, URZ ;  /* 0x0000000404047890 */ /* 0x000fe2000fffe0ff */
[----:B----4-:R-:W-:-:S04]  /*0760*/  FFMA R5, R5, R6, R12 ;  /* 0x0000000605057223 */ /* 0x010fc8000000000c */
[----:B---3--:R-:W-:-:S04]  /*0770*/  FFMA R5, R16, R17, R5 ;  /* 0x0000001110057223 */ /* 0x008fc80000000005 */
[----:B--2---:R-:W-:-:S04]  /*0780*/  FFMA R5, R18, R19, R5 ;  /* 0x0000001312057223 */ /* 0x004fc80000000005 */
[----:B-----5:R-:W-:-:S07]  /*0790*/  FFMA R12, R20, R14, R5 ;  /* 0x0000000e140c7223 */ /* 0x020fce0000000005 */
.L_x_3:
[----:B------:R-:W-:Y:S05]  /*07a0*/  BRA.U !UP1, `(.L_x_2) ;  /* 0x0000000109a87547 */ /* 0x000fea000b800000 */
[----:B------:R-:W-:Y:S01]  /*07b0*/  UISETP.NE.AND UP0, UPT, UR5, 0x1, UPT ;  /* 0x000000010500788c */ /* 0x000fe2000bf05270 */
[----:B------:R-:W-:Y:S01]  /*07c0*/  MOV R7, UR4 ;  /* 0x0000000400077c02 */ /* 0x000fe20008000f00 */
[----:B------:R-:W-:Y:S02]  /*07d0*/  ULOP3.LUT UR5, UR20, 0x1, URZ, 0xc0, !UPT ;  /* 0x0000000114057892 */ /* 0x000fe4000f8ec0ff */
[----:B------:R-:W-:Y:S02]  /*07e0*/  MOV R15, UR20 ;  /* 0x00000014000f7c02 */ /* 0x000fe40008000f00 */
[----:B------:R-:W-:Y:S01]  /*07f0*/  UISETP.NE.U32.AND UP1, UPT, UR5, 0x1, UPT ;  /* 0x000000010500788c */ /* 0x000fe2000bf25070 */
[----:B------:R-:W-:-:S04]  /*0800*/  PLOP3.LUT P1, PT, PT, PT, UP0, 0x80, 0x8 ;  /* 0x000000000008781c */ /* 0x000fc80003f2f008 */
[----:B------:R-:W1:Y:S01]  /*0810*/  @UP0 LDCU.128 UR8, c[0x0][0x380] ;  /* 0x00007000ff0807ac */ /* 0x000e620008000c00 */
[----:B------:R-:W-:Y:S01]  /*0820*/  PLOP3.LUT P0, PT, PT, PT, UP1, 0x80, 0x8 ;  /* 0x000000000008781c */ /* 0x000fe20003f0f018 */
[----:B------:R-:W2:Y:S04]  /*0830*/  @UP0 LDCU.64 UR6, c[0x0][0x380] ;  /* 0x00007000ff0607ac */ /* 0x000ea80008000a00 */
[----:B------:R-:W3:Y:S03]  /*0840*/  @!UP1 LDCU.128 UR12, c[0x0][0x380] ;  /* 0x00007000ff0c97ac */ /* 0x000ee60008000c00 */
[C---:B------:R-:W-:Y:S02]  /*0850*/  @P1 IADD3 R3, PT, PT, R13.reuse, UR4, RZ ;  /* 0x000000040d031c10 */ /* 0x040fe4000fffe0ff */
[----:B------:R-:W-:Y:S01]  /*0860*/  @P1 IADD3 R6, P2, PT, R13, UR4, RZ ;  /* 0x000000040d061c10 */ /* 0x000fe2000ff5e0ff */
[----:B------:R-:W-:Y:S01]  /*0870*/  @UP0 UIADD3 UR4, UPT, UPT, UR4, 0x2, URZ ;  /* 0x0000000204040890 */ /* 0x000fe2000fffe0ff */
[----:B-1----:R-:W-:Y:S01]  /*0880*/  MOV R11, UR9 ;  /* 0x00000009000b7c02 */ /* 0x002fe20008000f00 */
[----:B------:R-:W-:Y:S01]  /*0890*/  IMAD.U32 R10, RZ, RZ, UR8 ;  /* 0x00000008ff0a7e24 */ /* 0x000fe2000f8e00ff */
[----:B------:R-:W-:-:S02]  /*08a0*/  MOV R4, UR10 ;  /* 0x0000000a00047c02 */ /* 0x000fc40008000f00 */
[----:B------:R-:W-:Y:S01]  /*08b0*/  MOV R5, UR11 ;  /* 0x0000000b00057c02 */ /* 0x000fe20008000f00 */
[----:B------:R-:W-:-:S04]  /*08c0*/  @P1 IMAD.WIDE.U32 R10, R3, 0x4, R10 ;  /* 0x00000004030a1825 */ /* 0x000fc800078e000a */
[----:B------:R-:W-:Y:S01]  /*08d0*/  @P1 IMAD R3, R7, UR20, R0 ;  /* 0x0000001407031c24 */ /* 0x000fe2000f8e0200 */
[----:B------:R-:W-:Y:S01]  /*08e0*/  @P1 IADD3.X R7, PT, PT, RZ, RZ, RZ, P2, !PT ;  /* 0x000000ffff071210 */ /* 0x000fe200017fe4ff */
[----:B------:R-:W-:Y:S01]  /*08f0*/  IMAD.U32 R19, RZ, RZ, UR4 ;  /* 0x00000004ff137e24 */ /* 0x000fe2000f8e00ff */
[C---:B--2---:R-:W-:Y:S01]  /*0900*/  @P1 LEA R2, P2, R6.reuse, UR6, 0x2 ;  /* 0x0000000606021c11 */ /* 0x044fe2000f8410ff */
[----:B------:R-:W-:Y:S01]  /*0910*/  @P1 IMAD.WIDE R4, R3, 0x4, R4 ;  /* 0x0000000403041825 */ /* 0x000fe200078e0204 */
[----:B------:R-:W-:Y:S01]  /*0920*/  @!P0 IADD3 R17, PT, PT, R13, UR4, RZ ;  /* 0x000000040d118c10 */ /* 0x000fe2000fffe0ff */
[----:B0-----:R-:W2:Y:S01]  /*0930*/  @P1 LDG.E R11, desc[UR18][R10.64] ;  /* 0x000000120a0b1981 */ /* 0x001ea2000c1e1900 */
[----:B------:R-:W-:Y:S01]  /*0940*/  @P1 LEA.HI.X R3, R6, UR7, R7, 0x2, P2 ;  /* 0x0000000706031c11 */ /* 0x000fe200090f1407 */
[----:B------:R-:W-:Y:S01]  /*0950*/  @!P0 IMAD R19, R19, UR20, R0 ;  /* 0x0000001413138c24 */ /* 0x000fe2000f8e0200 */
[----:B---3--:R-:W-:Y:S01]  /*0960*/  MOV R6, UR12 ;  /* 0x0000000c00067c02 */ /* 0x008fe20008000f00 */
[----:B------:R-:W-:Y:S01]  /*0970*/  @P1 IMAD.WIDE R14, R15, 0x4, R4 ;  /* 0x000000040f0e1825 */ /* 0x000fe200078e0204 */
[----:B------:R-:W-:Y:S01]  /*0980*/  MOV R7, UR13 ;  /* 0x0000000d00077c02 */ /* 0x000fe20008000f00 */
[----:B------:R-:W2:Y:S01]  /*0990*/  @P1 LDG.E R4, desc[UR18][R4.64] ;  /* 0x0000001204041981 */ /* 0x000ea2000c1e1900 */
[----:B------:R-:W-:-:S02]  /*09a0*/  MOV R8, UR14 ;  /* 0x0000000e00087c02 */ /* 0x000fc40008000f00 */
[----:B------:R-:W-:Y:S01]  /*09b0*/  MOV R9, UR15 ;  /* 0x0000000f00097c02 */ /* 0x000fe20008000f00 */
[----:B------:R-:W-:Y:S01]  /*09c0*/  @!P0 IMAD.WIDE.U32 R6, R17, 0x4, R6 ;  /* 0x0000000411068825 */ /* 0x000fe200078e0006 */
[----:B------:R-:W3:Y:S03]  /*09d0*/  @P1 LDG.E R14, desc[UR18][R14.64] ;  /* 0x000000120e0e1981 */ /* 0x000ee6000c1e1900 */
[----:B------:R-:W-:Y:S01]  /*09e0*/  @!P0 IMAD.WIDE R8, R19, 0x4, R8 ;  /* 0x0000000413088825 */ /* 0x000fe200078e0208 */
[----:B------:R-:W3:Y:S04]  /*09f0*/  @P1 LDG.E R2, desc[UR18][R2.64+0x4] ;  /* 0x0000041202021981 */ /* 0x000ee8000c1e1900 */
[----:B------:R-:W4:Y:S04]  /*0a00*/  @!P0 LDG.E R7, desc[UR18][R6.64] ;  /* 0x0000001206078981 */ /* 0x000f28000c1e1900 */
[----:B------:R-:W4:Y:S01]  /*0a10*/  @!P0 LDG.E R8, desc[UR18][R8.64] ;  /* 0x0000001208088981 */ /* 0x000f22000c1e1900 */
[----:B--2---:R-:W-:-:S04]  /*0a20*/  @P1 FFMA R11, R11, R4, R12 ;  /* 0x000000040b0b1223 */ /* 0x004fc8000000000c */
[----:B---3--:R-:W-:-:S04]  /*0a30*/  @P1 FFMA R12, R2, R14, R11 ;  /* 0x0000000e020c1223 */ /* 0x008fc8000000000b */
[----:B----4-:R-:W-:-:S07]  /*0a40*/  @!P0 FFMA R12, R7, R8, R12 ;  /* 0x00000008070c8223 */ /* 0x010fce000000000c */
.L_x_2:
[----:B------:R-:W1:Y:S01]  /*0a50*/  LDC.64 R2, c[0x0][0x390] ;  /* 0x0000e400ff027b82 */ /* 0x000e620000000a00 */
[----:B------:R-:W-:-:S05]  /*0a60*/  IADD3 R13, PT, PT, R0, R13, RZ ;  /* 0x0000000d000d7210 */ /* 0x000fca0007ffe0ff */
[----:B-1----:R-:W-:-:S05]  /*0a70*/  IMAD.WIDE R2, R13, 0x4, R2 ;  /* 0x000000040d027825 */ /* 0x002fca00078e0202 */
[----:B0-----:R-:W-:Y:S01]  /*0a80*/  STG.E desc[UR18][R2.64], R12 ;  /* 0x0000000c02007986 */ /* 0x001fe2000c101912 */
[----:B------:R-:W-:Y:S05]  /*0a90*/  EXIT ;  /* 0x000000000000794d */ /* 0x000fea0003800000 */
.L_x_4:
[----:B------:R-:W-:-:S00]  /*0aa0*/  BRA `(.L_x_4) ;  /* 0xfffffffc00fc7947 */ /* 0x000fc0000383ffff */
[----:B------:R-:W-:-:S00]  /*0ab0*/  NOP ;  /* 0x0000000000007918 */ /* 0x000fc00000000000 */
        /* <DEDUP_REMOVED lines=12> */
.L_x_5:


//--------------------- .nv.shared.reserved.0     --------------------------
	.section	.nv.shared.reserved.0,"aw",@nobits
	.weak		__nv_reservedSMEM_offset_0_alias
	.size		__nv_reservedSMEM_offset_0_alias, 0, 64
	.other		__nv_reservedSMEM_offset_0_alias,@"STO_CUDA_RESERVED_SHARED STV_DEFAULT"
__nv_reservedSMEM_offset_0_alias:
	.zero		0
	.zero		64


//--------------------- .nv.constant0._Z4gemmPfS_S_i --------------------------
	.section	.nv.constant0._Z4gemmPfS_S_i,"a",@progbits
	.sectionflags	@""
	.align	4
.nv.constant0._Z4gemmPfS_S_i:
	.zero		924


//--------------------- SYMBOLS --------------------------

	.type		.nv.reservedSmem.offset0,@object
	.size		.nv.reservedSmem.offset0,0x4
